	.headerflags	@"EF_CUDA_TEXMODE_UNIFIED EF_CUDA_64BIT_ADDRESS EF_CUDA_ACCELERATORS EF_CUDA_SM90 EF_CUDA_VIRTUAL_SM(EF_CUDA_SM90)"
	.elftype	@"ET_EXEC"


//--------------------- .nv.info                  --------------------------
	.section	.nv.info,"",@"SHT_CUDA_INFO"
	.align	4


	//----- nvinfo : EIATTR_REGCOUNT
	.align		4
        /*0000*/ 	.byte	0x04, 0x2f
        /*0002*/ 	.short	(.L_1 - .L_0)
	.align		4
.L_0:
        /*0004*/ 	.word	index@(triton_poi_fused_convolution_div_max_pool2d_with_indices_relu_sub_26)
        /*0008*/ 	.word	0x00000020


	//----- nvinfo : EIATTR_MIN_STACK_SIZE
	.align		4
.L_1:
        /*000c*/ 	.byte	0x04, 0x12
        /*000e*/ 	.short	(.L_3 - .L_2)
	.align		4
.L_2:
        /*0010*/ 	.word	index@(triton_poi_fused_convolution_div_max_pool2d_with_indices_relu_sub_26)
        /*0014*/ 	.word	0x00000000


	//----- nvinfo : EIATTR_FRAME_SIZE
	.align		4
.L_3:
        /*0018*/ 	.byte	0x04, 0x11
        /*001a*/ 	.short	(.L_5 - .L_4)
	.align		4
.L_4:
        /*001c*/ 	.word	index@(triton_poi_fused_convolution_div_max_pool2d_with_indices_relu_sub_26)
        /*0020*/ 	.word	0x00000000


	//----- nvinfo : EIATTR_MIN_STACK_SIZE
	.align		4
.L_5:
        /*0024*/ 	.byte	0x04, 0x12
        /*0026*/ 	.short	(.L_7 - .L_6)
	.align		4
.L_6:
        /*0028*/ 	.word	index@(triton_poi_fused_convolution_div_max_pool2d_with_indices_relu_sub_26)
        /*002c*/ 	.word	0x00000000
.L_7:


//--------------------- .nv.info.triton_poi_fused_convolution_div_max_pool2d_with_indices_relu_sub_26 --------------------------
	.section	.nv.info.triton_poi_fused_convolution_div_max_pool2d_with_indices_relu_sub_26,"",@"SHT_CUDA_INFO"
	.sectionflags	@""
	.align	4


	//----- nvinfo : EIATTR_CUDA_API_VERSION
	.align		4
        /*0000*/ 	.byte	0x04, 0x37
        /*0002*/ 	.short	(.L_9 - .L_8)
.L_8:
        /*0004*/ 	.word	0x0000007c


	//----- nvinfo : EIATTR_KPARAM_INFO
	.align		4
.L_9:
        /*0008*/ 	.byte	0x04, 0x17
        /*000a*/ 	.short	(.L_11 - .L_10)
.L_10:
        /*000c*/ 	.word	0x00000000
        /*0010*/ 	.short	0x0004
        /*0012*/ 	.short	0x001c
        /*0014*/ 	.byte	0x00, 0xf0, 0x11, 0x00


	//----- nvinfo : EIATTR_KPARAM_INFO
	.align		4
.L_11:
        /*0018*/ 	.byte	0x04, 0x17
        /*001a*/ 	.short	(.L_13 - .L_12)
.L_12:
        /*001c*/ 	.word	0x00000000
        /*0020*/ 	.short	0x0003
        /*0022*/ 	.short	0x0018
        /*0024*/ 	.byte	0x00, 0xf0, 0x11, 0x00


	//----- nvinfo : EIATTR_KPARAM_INFO
	.align		4
.L_13:
        /*0028*/ 	.byte	0x04, 0x17
        /*002a*/ 	.short	(.L_15 - .L_14)
.L_14:
        /*002c*/ 	.word	0x00000000
        /*0030*/ 	.short	0x0002
        /*0032*/ 	.short	0x0010
        /*0034*/ 	.byte	0x00, 0xf4, 0x21, 0x00


	//----- nvinfo : EIATTR_KPARAM_INFO
	.align		4
.L_15:
        /*0038*/ 	.byte	0x04, 0x17
        /*003a*/ 	.short	(.L_17 - .L_16)
.L_16:
        /*003c*/ 	.word	0x00000000
        /*0040*/ 	.short	0x0001
        /*0042*/ 	.short	0x0008
        /*0044*/ 	.byte	0x00, 0xf4, 0x21, 0x00


	//----- nvinfo : EIATTR_KPARAM_INFO
	.align		4
.L_17:
        /*0048*/ 	.byte	0x04, 0x17
        /*004a*/ 	.short	(.L_19 - .L_18)
.L_18:
        /*004c*/ 	.word	0x00000000
        /*0050*/ 	.short	0x0000
        /*0052*/ 	.short	0x0000
        /*0054*/ 	.byte	0x00, 0xf4, 0x21, 0x00


	//----- nvinfo : EIATTR_SPARSE_MMA_MASK
	.align		4
.L_19:
        /*0058*/ 	.byte	0x03, 0x50
        /*005a*/ 	.short	0x0000


	//----- nvinfo : EIATTR_MAXREG_COUNT
	.align		4
        /*005c*/ 	.byte	0x03, 0x1b
        /*005e*/ 	.short	0x00ff


	//----- nvinfo : EIATTR_EXIT_INSTR_OFFSETS
	.align		4
        /*0060*/ 	.byte	0x04, 0x1c
        /*0062*/ 	.short	(.L_21 - .L_20)


	//   ....[0]....
.L_20:
        /*0064*/ 	.word	0x00000b90


	//   ....[1]....
        /*0068*/ 	.word	0x00000c10


	//----- nvinfo : EIATTR_REQNTID
	.align		4
.L_21:
        /*006c*/ 	.byte	0x04, 0x10
        /*006e*/ 	.short	(.L_23 - .L_22)
.L_22:
        /*0070*/ 	.word	0x00000100
        /*0074*/ 	.word	0x00000001
        /*0078*/ 	.word	0x00000001


	//----- nvinfo : EIATTR_CBANK_PARAM_SIZE
	.align		4
.L_23:
        /*007c*/ 	.byte	0x03, 0x19
        /*007e*/ 	.short	0x0020


	//----- nvinfo : EIATTR_PARAM_CBANK
	.align		4
        /*0080*/ 	.byte	0x04, 0x0a
        /*0082*/ 	.short	(.L_25 - .L_24)
	.align		4
.L_24:
        /*0084*/ 	.word	index@(.nv.constant0.triton_poi_fused_convolution_div_max_pool2d_with_indices_relu_sub_26)
        /*0088*/ 	.short	0x0210
        /*008a*/ 	.short	0x0020


	//----- nvinfo : EIATTR_SW_WAR
	.align		4
.L_25:
        /*008c*/ 	.byte	0x04, 0x36
        /*008e*/ 	.short	(.L_27 - .L_26)
.L_26:
        /*0090*/ 	.word	0x00000008
.L_27:


//--------------------- .nv.callgraph             --------------------------
	.section	.nv.callgraph,"",@"SHT_CUDA_CALLGRAPH"
	.align	4
	.sectionentsize	8
	.align		4
        /*0000*/ 	.word	0x00000000
	.align		4
        /*0004*/ 	.word	0xffffffff
	.align		4
        /*0008*/ 	.word	0x00000000
	.align		4
        /*000c*/ 	.word	0xfffffffe
	.align		4
        /*0010*/ 	.word	0x00000000
	.align		4
        /*0014*/ 	.word	0xfffffffd
	.align		4
        /*0018*/ 	.word	0x00000000
	.align		4
        /*001c*/ 	.word	0xfffffffc


//--------------------- .text.triton_poi_fused_convolution_div_max_pool2d_with_indices_relu_sub_26 --------------------------
	.section	.text.triton_poi_fused_convolution_div_max_pool2d_with_indices_relu_sub_26,"ax",@progbits
	.sectionflags	@"SHF_BARRIERS=1"
	.align	128
        .global         triton_poi_fused_convolution_div_max_pool2d_with_indices_relu_sub_26
        .type           triton_poi_fused_convolution_div_max_pool2d_with_indices_relu_sub_26,@function
        .size           triton_poi_fused_convolution_div_max_pool2d_with_indices_relu_sub_26,(.L_x_1 - triton_poi_fused_convolution_div_max_pool2d_with_indices_relu_sub_26)
        .other          triton_poi_fused_convolution_div_max_pool2d_with_indices_relu_sub_26,@"STO_CUDA_ENTRY STV_DEFAULT"
triton_poi_fused_convolution_div_max_pool2d_with_indices_relu_sub_26:
.text.triton_poi_fused_convolution_div_max_pool2d_with_indices_relu_sub_26:
[----:B------:R-:W0:Y:S01]  /*0000*/  LDC R1, c[0x0][0x28] ;  /* 0x00000a00ff017b82 */ /* 0x000e220000000800 */
[----:B------:R-:W1:Y:S07]  /*0010*/  S2R R0, SR_CTAID.Y ;  /* 0x0000000000007919 */ /* 0x000e6e0000002600 */
[----:B------:R-:W2:Y:S01]  /*0020*/  LDC.64 R18, c[0x0][0x210] ;  /* 0x00008400ff127b82 */ /* 0x000ea20000000a00 */
[----:B------:R-:W-:Y:S01]  /*0030*/  ULDC.64 UR6, c[0x0][0x208] ;  /* 0x0000820000067ab9 */ /* 0x000fe20000000a00 */
[----:B------:R-:W3:Y:S01]  /*0040*/  S2R R5, SR_TID.X ;  /* 0x0000000000057919 */ /* 0x000ee20000002100 */
[----:B------:R-:W4:Y:S05]  /*0050*/  S2R R27, SR_CTAID.X ;  /* 0x00000000001b7919 */ /* 0x000f2a0000002500 */
[----:B------:R-:W5:Y:S01]  /*0060*/  LDC.64 R16, c[0x0][0x218] ;  /* 0x00008600ff107b82 */ /* 0x000f620000000a00 */
[----:B-1----:R-:W-:Y:S01]  /*0070*/  IMAD.SHL.U32 R3, R0, 0x40, RZ ;  /* 0x0000004000037824 */ /* 0x002fe200078e00ff */
[----:B------:R-:W-:Y:S01]  /*0080*/  SHF.R.S32.HI R2, RZ, 0x19, R0 ;  /* 0x00000019ff027819 */ /* 0x000fe20000011400 */
[----:B---3--:R-:W-:-:S03]  /*0090*/  IMAD.SHL.U32 R0, R5, 0x4, RZ ;  /* 0x0000000405007824 */ /* 0x008fc600078e00ff */
[----:B------:R-:W-:Y:S01]  /*00a0*/  SGXT R2, R2, 0x1 ;  /* 0x000000010202781a */ /* 0x000fe20000000200 */
[----:B----4-:R-:W-:Y:S01]  /*00b0*/  IMAD.SHL.U32 R27, R27, 0x40, RZ ;  /* 0x000000401b1b7824 */ /* 0x010fe200078e00ff */
[----:B------:R-:W-:-:S04]  /*00c0*/  LOP3.LUT R21, R3, 0x3c, R0, 0xf8, !PT ;  /* 0x0000003c03157812 */ /* 0x000fc800078ef800 */
[----:B------:R-:W-:Y:S02]  /*00d0*/  LEA.HI R4, R2, R21, RZ, 0x8 ;  /* 0x0000001502047211 */ /* 0x000fe400078f40ff */
[----:B------:R-:W-:Y:S02]  /*00e0*/  SHF.R.U32.HI R2, RZ, 0x4, R5 ;  /* 0x00000004ff027819 */ /* 0x000fe40000011605 */
[----:B------:R-:W-:Y:S02]  /*00f0*/  LOP3.LUT R6, R4, 0xffffff00, RZ, 0xc0, !PT ;  /* 0xffffff0004067812 */ /* 0x000fe400078ec0ff */
[----:B------:R-:W-:-:S03]  /*0100*/  SGXT.U32 R2, R2, 0x4 ;  /* 0x000000040202781a */ /* 0x000fc60000000000 */
[----:B------:R-:W-:Y:S01]  /*0110*/  IMAD.IADD R21, R21, 0x1, -R6 ;  /* 0x0000000115157824 */ /* 0x000fe200078e0a06 */
[----:B------:R-:W-:Y:S01]  /*0120*/  LOP3.LUT R7, R27, 0x30, R2, 0xfe, !PT ;  /* 0x000000301b077812 */ /* 0x000fe200078efe02 */
[----:B------:R-:W-:Y:S01]  /*0130*/  IMAD.SHL.U32 R6, R4, 0x100, RZ ;  /* 0x0000010004067824 */ /* 0x000fe200078e00ff */
[----:B------:R-:W-:Y:S02]  /*0140*/  LOP3.LUT R5, R27, 0x10, R2, 0xfe, !PT ;  /* 0x000000101b057812 */ /* 0x000fe400078efe02 */
[----:B------:R-:W-:Y:S02]  /*0150*/  LOP3.LUT R4, R27, R2, RZ, 0xfc, !PT ;  /* 0x000000021b047212 */ /* 0x000fe400078efcff */
[----:B------:R-:W-:Y:S02]  /*0160*/  LOP3.LUT R8, R6, 0xffff0000, RZ, 0xc0, !PT ;  /* 0xffff000006087812 */ /* 0x000fe400078ec0ff */
[----:B------:R-:W-:Y:S02]  /*0170*/  LOP3.LUT R6, R27, 0x20, R2, 0xfe, !PT ;  /* 0x000000201b067812 */ /* 0x000fe400078efe02 */
[----:B------:R-:W-:Y:S01]  /*0180*/  ISETP.GE.AND P3, PT, R7, 0x100, PT ;  /* 0x000001000700780c */ /* 0x000fe20003f66270 */
[----:B------:R-:W-:Y:S01]  /*0190*/  IMAD.IADD R8, R21, 0x1, R8 ;  /* 0x0000000115087824 */ /* 0x000fe200078e0208 */
[----:B------:R-:W-:-:S02]  /*01a0*/  ISETP.GE.AND P1, PT, R5, 0x100, PT ;  /* 0x000001000500780c */ /* 0x000fc40003f26270 */
[----:B------:R-:W-:Y:S02]  /*01b0*/  CS2R R12, SRZ ;  /* 0x00000000000c7805 */ /* 0x000fe4000001ff00 */
[C---:B------:R-:W-:Y:S01]  /*01c0*/  ISETP.GE.AND P0, PT, R4.reuse, 0x100, PT ;  /* 0x000001000400780c */ /* 0x040fe20003f06270 */
[--C-:B------:R-:W-:Y:S01]  /*01d0*/  IMAD R25, R4, 0x100, R8.reuse ;  /* 0x0000010004197824 */ /* 0x100fe200078e0208 */
[C---:B------:R-:W-:Y:S01]  /*01e0*/  ISETP.GE.AND P2, PT, R6.reuse, 0x100, PT ;  /* 0x000001000600780c */ /* 0x040fe20003f46270 */
[--C-:B------:R-:W-:Y:S01]  /*01f0*/  IMAD R23, R5, 0x100, R8.reuse ;  /* 0x0000010005177824 */ /* 0x100fe200078e0208 */
[----:B------:R-:W-:Y:S01]  /*0200*/  CS2R R14, SRZ ;  /* 0x00000000000e7805 */ /* 0x000fe2000001ff00 */
[--C-:B------:R-:W-:Y:S01]  /*0210*/  IMAD R29, R6, 0x100, R8.reuse ;  /* 0x00000100061d7824 */ /* 0x100fe200078e0208 */
[----:B------:R-:W-:Y:S01]  /*0220*/  CS2R R4, SRZ ;  /* 0x0000000000047805 */ /* 0x000fe2000001ff00 */
[----:B------:R-:W-:Y:S01]  /*0230*/  IMAD R9, R7, 0x100, R8 ;  /* 0x0000010007097824 */ /* 0x000fe200078e0208 */
[----:B------:R-:W-:Y:S01]  /*0240*/  CS2R R6, SRZ ;  /* 0x0000000000067805 */ /* 0x000fe2000001ff00 */
[----:B--2---:R-:W-:-:S04]  /*0250*/  IMAD.WIDE R22, R23, 0x4, R18 ;  /* 0x0000000417167825 */ /* 0x004fc800078e0212 */
[--C-:B------:R-:W-:Y:S01]  /*0260*/  IMAD.WIDE R24, R25, 0x4, R18.reuse ;  /* 0x0000000419187825 */ /* 0x100fe200078e0212 */
[----:B------:R1:W2:Y:S03]  /*0270*/  @!P1 LDG.E.EL.128 R4, desc[UR6][R22.64] ;  /* 0x0000000616049981 */ /* 0x0002a6000c2e1d00 */
[----:B------:R-:W-:-:S04]  /*0280*/  IMAD.WIDE R28, R29, 0x4, R18 ;  /* 0x000000041d1c7825 */ /* 0x000fc800078e0212 */
[----:B------:R-:W-:-:S04]  /*0290*/  IMAD.WIDE R18, R9, 0x4, R18 ;  /* 0x0000000409127825 */ /* 0x000fc800078e0212 */
[----:B-----5:R-:W-:Y:S01]  /*02a0*/  IMAD.WIDE R16, R21, 0x4, R16 ;  /* 0x0000000415107825 */ /* 0x020fe200078e0210 */
[----:B------:R-:W3:Y:S01]  /*02b0*/  @!P3 LDG.E.EL.128 R12, desc[UR6][R18.64] ;  /* 0x00000006120cb981 */ /* 0x000ee2000c2e1d00 */
[----:B------:R-:W-:Y:S02]  /*02c0*/  CS2R R8, SRZ ;  /* 0x0000000000087805 */ /* 0x000fe4000001ff00 */
[----:B------:R-:W-:Y:S02]  /*02d0*/  CS2R R10, SRZ ;  /* 0x00000000000a7805 */ /* 0x000fe4000001ff00 */
[----:B------:R-:W-:Y:S02]  /*02e0*/  CS2R R20, SRZ ;  /* 0x0000000000147805 */ /* 0x000fe4000001ff00 */
[----:B-1----:R-:W-:Y:S02]  /*02f0*/  CS2R R22, SRZ ;  /* 0x0000000000167805 */ /* 0x002fe4000001ff00 */
[----:B------:R1:W4:Y:S04]  /*0300*/  @!P2 LDG.E.EL.128 R8, desc[UR6][R28.64] ;  /* 0x000000061c08a981 */ /* 0x000328000c2e1d00 */
[----:B------:R-:W2:Y:S04]  /*0310*/  LDG.E.EL.128 R16, desc[UR6][R16.64] ;  /* 0x0000000610107981 */ /* 0x000ea8000c2e1d00 */
[----:B------:R5:W3:Y:S01]  /*0320*/  @!P0 LDG.E.EL.128 R20, desc[UR6][R24.64] ;  /* 0x0000000618148981 */ /* 0x000ae2000c2e1d00 */
[----:B------:R-:W-:-:S02]  /*0330*/  LOP3.LUT R0, R27, 0x3c, R0, 0xf8, !PT ;  /* 0x0000003c1b007812 */ /* 0x000fc400078ef800 */
[----:B-1----:R-:W-:Y:S02]  /*0340*/  LOP3.LUT R29, R3, R2, RZ, 0xfc, !PT ;  /* 0x00000002031d7212 */ /* 0x002fe400078efcff */
[----:B------:R-:W-:Y:S02]  /*0350*/  LOP3.LUT R27, R3, 0x10, R2, 0xfe, !PT ;  /* 0x00000010031b7812 */ /* 0x000fe400078efe02 */
[----:B-----5:R-:W-:Y:S02]  /*0360*/  LOP3.LUT R25, R3, 0x20, R2, 0xfe, !PT ;  /* 0x0000002003197812 */ /* 0x020fe400078efe02 */
[----:B------:R-:W-:Y:S02]  /*0370*/  LOP3.LUT R3, R3, 0x30, R2, 0xfe, !PT ;  /* 0x0000003003037812 */ /* 0x000fe400078efe02 */
[----:B------:R-:W1:Y:S01]  /*0380*/  S2R R2, SR_TID.X ;  /* 0x0000000000027919 */ /* 0x000e620000002100 */
[----:B------:R-:W5:Y:S01]  /*0390*/  S2UR UR5, SR_CgaCtaId ;  /* 0x00000000000579c3 */ /* 0x000f620000008800 */
[----:B------:R-:W-:-:S02]  /*03a0*/  UMOV UR4, 0x400 ;  /* 0x0000040000047882 */ /* 0x000fc40000000000 */
[----:B-----5:R-:W-:Y:S01]  /*03b0*/  UPRMT UR4, UR5, 0x654, UR4 ;  /* 0x0000065405047896 */ /* 0x020fe20008000004 */
[----:B------:R-:W-:Y:S01]  /*03c0*/  IMAD R25, R25, 0x100, R0 ;  /* 0x0000010019197824 */ /* 0x000fe200078e0200 */
[C---:B--2---:R-:W-:Y:S01]  /*03d0*/  FSETP.GEU.AND P6, PT, R16.reuse, -R4, PT ;  /* 0x800000041000720b */ /* 0x044fe20003fce000 */
[C---:B------:R-:W-:Y:S01]  /*03e0*/  FADD R4, R16.reuse, R4 ;  /* 0x0000000410047221 */ /* 0x040fe20000000000 */
[C---:B----4-:R-:W-:Y:S01]  /*03f0*/  FSETP.GEU.AND P3, PT, R16.reuse, -R8, PT ;  /* 0x800000081000720b */ /* 0x050fe20003f6e000 */
[C---:B------:R-:W-:Y:S01]  /*0400*/  FADD R8, R16.reuse, R8 ;  /* 0x0000000810087221 */ /* 0x040fe20000000000 */
[----:B---3--:R-:W-:Y:S02]  /*0410*/  FSETP.GEU.AND P1, PT, R16, -R12, PT ;  /* 0x8000000c1000720b */ /* 0x008fe40003f2e000 */
[----:B------:R-:W-:Y:S01]  /*0420*/  FSEL R4, R4, RZ, P6 ;  /* 0x000000ff04047208 */ /* 0x000fe20003000000 */
[C---:B------:R-:W-:Y:S01]  /*0430*/  FADD R12, R16.reuse, R12 ;  /* 0x0000000c100c7221 */ /* 0x040fe20000000000 */
[C---:B------:R-:W-:Y:S01]  /*0440*/  FSETP.GEU.AND P5, PT, R17.reuse, -R5, PT ;  /* 0x800000051100720b */ /* 0x040fe20003fae000 */
[C---:B------:R-:W-:Y:S01]  /*0450*/  FADD R5, R17.reuse, R5 ;  /* 0x0000000511057221 */ /* 0x040fe20000000000 */
[C---:B------:R-:W-:Y:S01]  /*0460*/  FSETP.GEU.AND P2, PT, R17.reuse, -R9, PT ;  /* 0x800000091100720b */ /* 0x040fe20003f4e000 */
[C---:B------:R-:W-:Y:S01]  /*0470*/  FADD R9, R17.reuse, R9 ;  /* 0x0000000911097221 */ /* 0x040fe20000000000 */
[C---:B------:R-:W-:Y:S01]  /*0480*/  FSETP.GEU.AND P0, PT, R17.reuse, -R13, PT ;  /* 0x8000000d1100720b */ /* 0x040fe20003f0e000 */
[C---:B------:R-:W-:Y:S01]  /*0490*/  FADD R13, R17.reuse, R13 ;  /* 0x0000000d110d7221 */ /* 0x040fe20000000000 */
[C---:B------:R-:W-:Y:S01]  /*04a0*/  FSETP.GEU.AND P6, PT, R17.reuse, -R21, PT ;  /* 0x800000151100720b */ /* 0x040fe20003fce000 */
[----:B------:R-:W-:Y:S01]  /*04b0*/  FADD R21, R17, R21 ;  /* 0x0000001511157221 */ /* 0x000fe20000000000 */
[C---:B------:R-:W-:Y:S01]  /*04c0*/  FSETP.GEU.AND P4, PT, R16.reuse, -R20, PT ;  /* 0x800000141000720b */ /* 0x040fe20003f8e000 */
[----:B------:R-:W-:Y:S01]  /*04d0*/  FADD R16, R16, R20 ;  /* 0x0000001410107221 */ /* 0x000fe20000000000 */
[----:B-1----:R-:W-:Y:S01]  /*04e0*/  IMAD.SHL.U32 R17, R2, 0x100, RZ ;  /* 0x0000010002117824 */ /* 0x002fe200078e00ff */
[----:B------:R-:W-:-:S02]  /*04f0*/  SHF.R.U32.HI R20, RZ, 0x4, R2 ;  /* 0x00000004ff147819 */ /* 0x000fc40000011602 */
[----:B------:R-:W-:Y:S02]  /*0500*/  FSEL R8, R8, RZ, P3 ;  /* 0x000000ff08087208 */ /* 0x000fe40001800000 */
[----:B------:R-:W-:Y:S02]  /*0510*/  SGXT.U32 R20, R20, 0x4 ;  /* 0x000000041414781a */ /* 0x000fe40000000000 */
[----:B------:R-:W-:Y:S02]  /*0520*/  LOP3.LUT R17, R17, 0xf00, RZ, 0xc0, !PT ;  /* 0x00000f0011117812 */ /* 0x000fe400078ec0ff */
[----:B------:R-:W-:Y:S02]  /*0530*/  FSEL R16, R16, RZ, P4 ;  /* 0x000000ff10107208 */ /* 0x000fe40002000000 */
[----:B------:R-:W-:Y:S02]  /*0540*/  FSEL R5, R5, RZ, P5 ;  /* 0x000000ff05057208 */ /* 0x000fe40002800000 */
[C---:B------:R-:W-:Y:S01]  /*0550*/  FSETP.GEU.AND P3, PT, R18.reuse, -R6, PT ;  /* 0x800000061200720b */ /* 0x040fe20003f6e000 */
[C---:B------:R-:W-:Y:S01]  /*0560*/  FADD R6, R18.reuse, R6 ;  /* 0x0000000612067221 */ /* 0x040fe20000000000 */
[C---:B------:R-:W-:Y:S01]  /*0570*/  FSETP.GEU.AND P4, PT, R18.reuse, -R10, PT ;  /* 0x8000000a1200720b */ /* 0x040fe20003f8e000 */
[C---:B------:R-:W-:Y:S01]  /*0580*/  FADD R10, R18.reuse, R10 ;  /* 0x0000000a120a7221 */ /* 0x040fe20000000000 */
[C---:B------:R-:W-:Y:S01]  /*0590*/  FSETP.GEU.AND P5, PT, R18.reuse, -R14, PT ;  /* 0x8000000e1200720b */ /* 0x040fe20003fae000 */
[----:B------:R-:W-:Y:S01]  /*05a0*/  FADD R14, R18, R14 ;  /* 0x0000000e120e7221 */ /* 0x000fe20000000000 */
[----:B------:R-:W-:-:S02]  /*05b0*/  FSEL R24, R21, RZ, P6 ;  /* 0x000000ff15187208 */ /* 0x000fc40003000000 */
[C---:B------:R-:W-:Y:S01]  /*05c0*/  FSETP.GEU.AND P6, PT, R18.reuse, -R22, PT ;  /* 0x800000161200720b */ /* 0x040fe20003fce000 */
[----:B------:R-:W-:Y:S01]  /*05d0*/  FADD R18, R18, R22 ;  /* 0x0000001612127221 */ /* 0x000fe20000000000 */
[C---:B------:R-:W-:Y:S02]  /*05e0*/  LOP3.LUT R22, R17.reuse, R20, RZ, 0xfc, !PT ;  /* 0x0000001411167212 */ /* 0x040fe400078efcff */
[C---:B------:R-:W-:Y:S02]  /*05f0*/  LOP3.LUT R20, R17.reuse, 0x40, RZ, 0xfc, !PT ;  /* 0x0000004011147812 */ /* 0x040fe400078efcff */
[C---:B------:R-:W-:Y:S02]  /*0600*/  LOP3.LUT R26, R17.reuse, 0x80, RZ, 0xfc, !PT ;  /* 0x00000080111a7812 */ /* 0x040fe400078efcff */
[C---:B------:R-:W-:Y:S02]  /*0610*/  LOP3.LUT R28, R17.reuse, 0xc0, RZ, 0xfc, !PT ;  /* 0x000000c0111c7812 */ /* 0x040fe400078efcff */
[----:B------:R-:W-:-:S02]  /*0620*/  LEA.HI R21, R17, UR4, RZ, 0x1c ;  /* 0x0000000411157c11 */ /* 0x000fc4000f8fe0ff */
[----:B------:R-:W-:Y:S02]  /*0630*/  LEA.HI R20, R20, UR4, RZ, 0x1c ;  /* 0x0000000414147c11 */ /* 0x000fe4000f8fe0ff */
[----:B------:R-:W-:Y:S02]  /*0640*/  FSEL R9, R9, RZ, P2 ;  /* 0x000000ff09097208 */ /* 0x000fe40001000000 */
[----:B------:R-:W-:Y:S02]  /*0650*/  LEA.HI R17, R26, UR4, RZ, 0x1c ;  /* 0x000000041a117c11 */ /* 0x000fe4000f8fe0ff */
[C---:B------:R-:W-:Y:S01]  /*0660*/  FSETP.GEU.AND P2, PT, R19.reuse, -R23, PT ;  /* 0x800000171300720b */ /* 0x040fe20003f4e000 */
[C---:B------:R-:W-:Y:S01]  /*0670*/  FADD R23, R19.reuse, R23 ;  /* 0x0000001713177221 */ /* 0x040fe20000000000 */
[----:B------:R-:W-:Y:S01]  /*0680*/  LEA.HI R28, R28, UR4, RZ, 0x1c ;  /* 0x000000041c1c7c11 */ /* 0x000fe2000f8fe0ff */
[----:B------:R-:W-:Y:S01]  /*0690*/  IMAD R21, R22, 0x4, R21 ;  /* 0x0000000416157824 */ /* 0x000fe200078e0215 */
[----:B------:R-:W-:Y:S01]  /*06a0*/  FSEL R6, R6, RZ, P3 ;  /* 0x000000ff06067208 */ /* 0x000fe20001800000 */
[C---:B------:R-:W-:Y:S01]  /*06b0*/  IMAD R20, R22.reuse, 0x4, R20 ;  /* 0x0000000416147824 */ /* 0x040fe200078e0214 */
[----:B------:R-:W-:Y:S01]  /*06c0*/  FSETP.GEU.AND P3, PT, R19, -R7, PT ;  /* 0x800000071300720b */ /* 0x000fe20003f6e000 */
[----:B------:R-:W-:-:S02]  /*06d0*/  IMAD R17, R22, 0x4, R17 ;  /* 0x0000000416117824 */ /* 0x000fc400078e0211 */
[----:B------:R-:W-:Y:S01]  /*06e0*/  FADD R7, R19, R7 ;  /* 0x0000000713077221 */ /* 0x000fe20000000000 */
[----:B------:R-:W-:Y:S01]  /*06f0*/  FSEL R18, R18, RZ, P6 ;  /* 0x000000ff12127208 */ /* 0x000fe20003000000 */
[----:B------:R-:W-:Y:S01]  /*0700*/  IMAD R22, R22, 0x4, R28 ;  /* 0x0000000416167824 */ /* 0x000fe200078e021c */
[----:B------:R-:W-:Y:S01]  /*0710*/  FSEL R23, R23, RZ, P2 ;  /* 0x000000ff17177208 */ /* 0x000fe20001000000 */
[----:B------:R1:W-:Y:S01]  /*0720*/  STS [R21], R16 ;  /* 0x0000001015007388 */ /* 0x0003e20000000800 */
[C---:B------:R-:W-:Y:S01]  /*0730*/  FSETP.GEU.AND P6, PT, R19.reuse, -R11, PT ;  /* 0x8000000b1300720b */ /* 0x040fe20003fce000 */
[----:B------:R-:W-:Y:S01]  /*0740*/  FADD R11, R19, R11 ;  /* 0x0000000b130b7221 */ /* 0x000fe20000000000 */
[----:B------:R-:W-:Y:S01]  /*0750*/  FSEL R7, R7, RZ, P3 ;  /* 0x000000ff07077208 */ /* 0x000fe20001800000 */
[----:B------:R-:W-:Y:S01]  /*0760*/  STS [R20+0x100], R24 ;  /* 0x0001001814007388 */ /* 0x000fe20000000800 */
[----:B------:R-:W-:-:S03]  /*0770*/  FSETP.GEU.AND P2, PT, R19, -R15, PT ;  /* 0x8000000f1300720b */ /* 0x000fc60003f4e000 */
[----:B------:R2:W-:Y:S01]  /*0780*/  STS [R17+0x200], R18 ;  /* 0x0002001211007388 */ /* 0x0005e20000000800 */
[----:B------:R-:W-:Y:S01]  /*0790*/  FADD R15, R19, R15 ;  /* 0x0000000f130f7221 */ /* 0x000fe20000000000 */
[----:B------:R-:W-:Y:S02]  /*07a0*/  FSEL R10, R10, RZ, P4 ;  /* 0x000000ff0a0a7208 */ /* 0x000fe40002000000 */
[----:B------:R-:W-:Y:S01]  /*07b0*/  STS [R22+0x300], R23 ;  /* 0x0003001716007388 */ /* 0x000fe20000000800 */
[----:B------:R-:W-:-:S03]  /*07c0*/  FSEL R11, R11, RZ, P6 ;  /* 0x000000ff0b0b7208 */ /* 0x000fc60003000000 */
[----:B------:R3:W-:Y:S01]  /*07d0*/  STS [R21+0x40], R4 ;  /* 0x0000400415007388 */ /* 0x0007e20000000800 */
[----:B------:R-:W-:Y:S02]  /*07e0*/  FSEL R12, R12, RZ, P1 ;  /* 0x000000ff0c0c7208 */ /* 0x000fe40000800000 */
[----:B------:R-:W-:Y:S01]  /*07f0*/  FSEL R13, R13, RZ, P0 ;  /* 0x000000ff0d0d7208 */ /* 0x000fe20000000000 */
[----:B------:R4:W-:Y:S01]  /*0800*/  STS [R20+0x140], R5 ;  /* 0x0001400514007388 */ /* 0x0009e20000000800 */
[----:B------:R-:W-:Y:S01]  /*0810*/  FSEL R14, R14, RZ, P5 ;  /* 0x000000ff0e0e7208 */ /* 0x000fe20002800000 */
[----:B-1----:R-:W-:Y:S01]  /*0820*/  IMAD.SHL.U32 R16, R2, 0x4, RZ ;  /* 0x0000000402107824 */ /* 0x002fe200078e00ff */
[----:B--2---:R-:W1:Y:S01]  /*0830*/  LDC.64 R18, c[0x0][0x220] ;  /* 0x00008800ff127b82 */ /* 0x004e620000000a00 */
[----:B------:R2:W-:Y:S01]  /*0840*/  STS [R17+0x240], R6 ;  /* 0x0002400611007388 */ /* 0x0005e20000000800 */
[----:B------:R-:W-:-:S03]  /*0850*/  FSEL R15, R15, RZ, P2 ;  /* 0x000000ff0f0f7208 */ /* 0x000fc60001000000 */
[----:B------:R5:W-:Y:S04]  /*0860*/  STS [R22+0x340], R7 ;  /* 0x0003400716007388 */ /* 0x000be80000000800 */
[----:B------:R-:W-:Y:S04]  /*0870*/  STS [R21+0x80], R8 ;  /* 0x0000800815007388 */ /* 0x000fe80000000800 */
[----:B------:R1:W-:Y:S04]  /*0880*/  STS [R20+0x180], R9 ;  /* 0x0001800914007388 */ /* 0x0003e80000000800 */
[----:B------:R-:W-:Y:S04]  /*0890*/  STS [R17+0x280], R10 ;  /* 0x0002800a11007388 */ /* 0x000fe80000000800 */
[----:B------:R-:W-:Y:S01]  /*08a0*/  STS [R22+0x380], R11 ;  /* 0x0003800b16007388 */ /* 0x000fe20000000800 */
[----:B------:R-:W-:-:S03]  /*08b0*/  LOP3.LUT R16, R16, 0x3fc, RZ, 0xc0, !PT ;  /* 0x000003fc10107812 */ /* 0x000fc600078ec0ff */
[----:B------:R-:W-:Y:S04]  /*08c0*/  STS [R21+0xc0], R12 ;  /* 0x0000c00c15007388 */ /* 0x000fe80000000800 */
[----:B------:R1:W-:Y:S04]  /*08d0*/  STS [R20+0x1c0], R13 ;  /* 0x0001c00d14007388 */ /* 0x0003e80000000800 */
[----:B------:R1:W-:Y:S04]  /*08e0*/  STS [R17+0x2c0], R14 ;  /* 0x0002c00e11007388 */ /* 0x0003e80000000800 */
[----:B------:R-:W-:Y:S01]  /*08f0*/  STS [R22+0x3c0], R15 ;  /* 0x0003c00f16007388 */ /* 0x000fe20000000800 */
[----:B---3--:R-:W-:-:S02]  /*0900*/  LOP3.LUT R4, R16, 0x400, RZ, 0xfc, !PT ;  /* 0x0000040010047812 */ /* 0x008fc400078efcff */
[----:B----4-:R-:W-:Y:S02]  /*0910*/  LOP3.LUT R5, R16, 0x800, RZ, 0xfc, !PT ;  /* 0x0000080010057812 */ /* 0x010fe400078efcff */
[----:B------:R-:W-:Y:S02]  /*0920*/  SHF.R.U32.HI R2, RZ, 0x2, R2 ;  /* 0x00000002ff027819 */ /* 0x000fe40000011602 */
[----:B------:R-:W-:Y:S02]  /*0930*/  SHF.R.U32.HI R4, RZ, 0x4, R4 ;  /* 0x00000004ff047819 */ /* 0x000fe40000011604 */
[----:B--2---:R-:W-:Y:S02]  /*0940*/  SHF.R.U32.HI R6, RZ, 0x4, R5 ;  /* 0x00000004ff067819 */ /* 0x004fe40000011605 */
[----:B------:R-:W-:Y:S02]  /*0950*/  LOP3.LUT R2, R2, 0x3c, RZ, 0xc0, !PT ;  /* 0x0000003c02027812 */ /* 0x000fe400078ec0ff */
[----:B------:R-:W-:-:S02]  /*0960*/  LOP3.LUT R4, R4, 0x7c, RZ, 0xc0, !PT ;  /* 0x0000007c04047812 */ /* 0x000fc400078ec0ff */
[----:B------:R-:W-:Y:S01]  /*0970*/  LOP3.LUT R6, R6, 0xbc, RZ, 0xc0, !PT ;  /* 0x000000bc06067812 */ /* 0x000fe200078ec0ff */
[----:B------:R-:W-:Y:S02]  /*0980*/  VIADD R5, R2, UR4 ;  /* 0x0000000402057c36 */ /* 0x000fe40008000000 */
[----:B-----5:R-:W-:Y:S02]  /*0990*/  VIADD R7, R4, UR4 ;  /* 0x0000000404077c36 */ /* 0x020fe40008000000 */
[----:B01----:R-:W-:Y:S02]  /*09a0*/  VIADD R9, R6, UR4 ;  /* 0x0000000406097c36 */ /* 0x003fe40008000000 */
[C---:B------:R-:W-:Y:S01]  /*09b0*/  IMAD R2, R16.reuse, 0x4, R5 ;  /* 0x0000000410027824 */ /* 0x040fe200078e0205 */
[----:B------:R-:W-:Y:S01]  /*09c0*/  BAR.SYNC.DEFER_BLOCKING 0x0 ;  /* 0x0000000000007b1d */ /* 0x000fe20000010000 */
[C---:B------:R-:W-:Y:S02]  /*09d0*/  IMAD R20, R16.reuse, 0x4, R7 ;  /* 0x0000000410147824 */ /* 0x040fe400078e0207 */
[----:B------:R-:W-:-:S03]  /*09e0*/  IMAD R24, R16, 0x4, R9 ;  /* 0x0000000410187824 */ /* 0x000fc600078e0209 */
[----:B------:R-:W-:Y:S04]  /*09f0*/  LDS R4, [R2] ;  /* 0x0000000002047984 */ /* 0x000fe80000000800 */
[----:B------:R-:W-:Y:S04]  /*0a00*/  LDS R5, [R2+0x4] ;  /* 0x0000040002057984 */ /* 0x000fe80000000800 */
[----:B------:R-:W-:Y:S04]  /*0a10*/  LDS R6, [R2+0x8] ;  /* 0x0000080002067984 */ /* 0x000fe80000000800 */
[----:B------:R-:W0:Y:S04]  /*0a20*/  LDS R7, [R2+0xc] ;  /* 0x00000c0002077984 */ /* 0x000e280000000800 */
[----:B------:R-:W-:Y:S04]  /*0a30*/  LDS R8, [R20+0x1000] ;  /* 0x0010000014087984 */ /* 0x000fe80000000800 */
[----:B------:R-:W-:Y:S04]  /*0a40*/  LDS R9, [R20+0x1004] ;  /* 0x0010040014097984 */ /* 0x000fe80000000800 */
[----:B------:R-:W-:Y:S04]  /*0a50*/  LDS R10, [R20+0x1008] ;  /* 0x00100800140a7984 */ /* 0x000fe80000000800 */
[----:B------:R1:W2:Y:S04]  /*0a60*/  LDS R11, [R20+0x100c] ;  /* 0x00100c00140b7984 */ /* 0x0002a80000000800 */
[----:B------:R-:W-:Y:S04]  /*0a70*/  LDS R12, [R24+0x2000] ;  /* 0x00200000180c7984 */ /* 0x000fe80000000800 */
[----:B------:R-:W-:Y:S04]  /*0a80*/  LDS R13, [R24+0x2004] ;  /* 0x00200400180d7984 */ /* 0x000fe80000000800 */
[----:B------:R-:W-:Y:S04]  /*0a90*/  LDS R14, [R24+0x2008] ;  /* 0x00200800180e7984 */ /* 0x000fe80000000800 */
[----:B------:R3:W4:Y:S01]  /*0aa0*/  LDS R15, [R24+0x200c] ;  /* 0x00200c00180f7984 */ /* 0x0007220000000800 */
[----:B------:R-:W-:-:S02]  /*0ab0*/  ISETP.GE.AND P0, PT, R0, 0x100, PT ;  /* 0x000001000000780c */ /* 0x000fc40003f06270 */
[----:B------:R-:W-:Y:S01]  /*0ac0*/  LOP3.LUT R17, R16, 0xc00, RZ, 0xfc, !PT ;  /* 0x00000c0010117812 */ /* 0x000fe200078efcff */
[--C-:B------:R-:W-:Y:S02]  /*0ad0*/  IMAD R21, R29, 0x100, R0.reuse ;  /* 0x000001001d157824 */ /* 0x100fe400078e0200 */
[----:B------:R-:W-:Y:S01]  /*0ae0*/  IMAD R23, R27, 0x100, R0 ;  /* 0x000001001b177824 */ /* 0x000fe200078e0200 */
[----:B------:R-:W-:Y:S01]  /*0af0*/  SHF.R.U32.HI R17, RZ, 0x4, R17 ;  /* 0x00000004ff117819 */ /* 0x000fe20000011611 */
[----:B-1----:R-:W-:-:S03]  /*0b00*/  IMAD.WIDE R20, R21, 0x4, R18 ;  /* 0x0000000415147825 */ /* 0x002fc600078e0212 */
[----:B------:R-:W-:Y:S01]  /*0b10*/  LOP3.LUT R17, R17, 0xfc, RZ, 0xc0, !PT ;  /* 0x000000fc11117812 */ /* 0x000fe200078ec0ff */
[----:B------:R-:W-:-:S04]  /*0b20*/  IMAD.WIDE R22, R23, 0x4, R18 ;  /* 0x0000000417167825 */ /* 0x000fc800078e0212 */
[----:B---3--:R-:W-:Y:S01]  /*0b30*/  IMAD.WIDE R24, R25, 0x4, R18 ;  /* 0x0000000419187825 */ /* 0x008fe200078e0212 */
[----:B0-----:R0:W-:Y:S03]  /*0b40*/  @!P0 STG.E.128 desc[UR6][R20.64], R4 ;  /* 0x0000000414008986 */ /* 0x0011e6000c101d06 */
[----:B------:R-:W-:Y:S01]  /*0b50*/  VIADD R17, R17, UR4 ;  /* 0x0000000411117c36 */ /* 0x000fe20008000000 */
[----:B--2---:R0:W-:Y:S03]  /*0b60*/  @!P0 STG.E.128 desc[UR6][R22.64], R8 ;  /* 0x0000000816008986 */ /* 0x0041e6000c101d06 */
[----:B------:R-:W-:Y:S01]  /*0b70*/  IMAD R17, R16, 0x4, R17 ;  /* 0x0000000410117824 */ /* 0x000fe200078e0211 */
[----:B----4-:R0:W-:Y:S02]  /*0b80*/  @!P0 STG.E.128 desc[UR6][R24.64], R12 ;  /* 0x0000000c18008986 */ /* 0x0101e4000c101d06 */
[----:B0-----:R-:W-:Y:S05]  /*0b90*/  @P0 EXIT ;  /* 0x000000000000094d */ /* 0x001fea0003800000 */
[----:B0-----:R-:W-:Y:S01]  /*0ba0*/  LDS R4, [R17+0x3000] ;  /* 0x0030000011047984 */ /* 0x001fe20000000800 */
[----:B------:R-:W-:-:S03]  /*0bb0*/  IMAD R3, R3, 0x100, R0 ;  /* 0x0000010003037824 */ /* 0x000fc600078e0200 */
[----:B------:R-:W-:Y:S01]  /*0bc0*/  LDS R5, [R17+0x3004] ;  /* 0x0030040011057984 */ /* 0x000fe20000000800 */
[----:B------:R-:W-:-:S03]  /*0bd0*/  IMAD.WIDE R18, R3, 0x4, R18 ;  /* 0x0000000403127825 */ /* 0x000fc600078e0212 */
[----:B------:R-:W-:Y:S04]  /*0be0*/  LDS R6, [R17+0x3008] ;  /* 0x0030080011067984 */ /* 0x000fe80000000800 */
[----:B------:R-:W0:Y:S04]  /*0bf0*/  LDS R7, [R17+0x300c] ;  /* 0x00300c0011077984 */ /* 0x000e280000000800 */
[----:B0-----:R-:W-:Y:S01]  /*0c00*/  STG.E.128 desc[UR6][R18.64], R4 ;  /* 0x0000000412007986 */ /* 0x001fe2000c101d06 */
[----:B------:R-:W-:Y:S05]  /*0c10*/  EXIT ;  /* 0x000000000000794d */ /* 0x000fea0003800000 */
.L_x_0:
[----:B------:R-:W-:-:S00]  /*0c20*/  BRA `(.L_x_0) ;  /* 0xfffffffc00fc7947 */ /* 0x000fc0000383ffff */
[----:B------:R-:W-:-:S00]  /*0c30*/  NOP ;  /* 0x0000000000007918 */ /* 0x000fc00000000000 */
        /* <DEDUP_REMOVED lines=12> */
.L_x_1:


//--------------------- .nv.shared.triton_poi_fused_convolution_div_max_pool2d_with_indices_relu_sub_26 --------------------------
	.section	.nv.shared.triton_poi_fused_convolution_div_max_pool2d_with_indices_relu_sub_26,"aw",@nobits
	.sectionflags	@""
	.align	16
	.zero		1024


//--------------------- .nv.constant0.triton_poi_fused_convolution_div_max_pool2d_with_indices_relu_sub_26 --------------------------
	.section	.nv.constant0.triton_poi_fused_convolution_div_max_pool2d_with_indices_relu_sub_26,"a",@progbits
	.sectionflags	@""
	.align	4
.nv.constant0.triton_poi_fused_convolution_div_max_pool2d_with_indices_relu_sub_26:
	.zero		560
